//
// Generated by NVIDIA NVVM Compiler
//
// Compiler Build ID: CL-36424714
// Cuda compilation tools, release 13.0, V13.0.88
// Based on NVVM 20.0.0
//

.version 9.0
.target sm_100
.address_size 64

	// .globl	_Z3mulPii

.visible .entry _Z3mulPii(
	.param .u64 .ptr .align 1 _Z3mulPii_param_0,
	.param .u32 _Z3mulPii_param_1
)
{
	.reg .pred 	%p<7>;
	.reg .b32 	%r<111>;
	.reg .b64 	%rd<11>;

	ld.param.u64 	%rd2, [_Z3mulPii_param_0];
	ld.param.u32 	%r12, [_Z3mulPii_param_1];
	cvta.to.global.u64 	%rd1, %rd2;
	mov.u32 	%r13, %ctaid.x;
	mov.u32 	%r14, %ntid.x;
	mov.u32 	%r15, %tid.x;
	mad.lo.s32 	%r109, %r13, %r14, %r15;
	mov.u32 	%r16, %nctaid.x;
	mul.lo.s32 	%r2, %r14, %r16;
	setp.ge.s32 	%p1, %r109, %r12;
	@%p1 bra 	$L__BB0_7;
	add.s32 	%r17, %r109, %r2;
	max.s32 	%r18, %r12, %r17;
	setp.lt.s32 	%p2, %r17, %r12;
	selp.u32 	%r19, 1, 0, %p2;
	add.s32 	%r20, %r17, %r19;
	sub.s32 	%r21, %r18, %r20;
	div.u32 	%r22, %r21, %r2;
	add.s32 	%r3, %r22, %r19;
	and.b32  	%r23, %r3, 3;
	setp.eq.s32 	%p3, %r23, 3;
	@%p3 bra 	$L__BB0_4;
	add.s32 	%r24, %r3, 1;
	and.b32  	%r25, %r24, 3;
	neg.s32 	%r107, %r25;
$L__BB0_3:
	.pragma "nounroll";
	mul.wide.s32 	%rd3, %r109, 4;
	add.s64 	%rd4, %rd1, %rd3;
	ld.global.u32 	%r26, [%rd4];
	mul.hi.s32 	%r27, %r26, -1307163959;
	add.s32 	%r28, %r27, %r26;
	shr.u32 	%r29, %r28, 31;
	shr.s32 	%r30, %r28, 4;
	add.s32 	%r31, %r30, %r29;
	mul.lo.s32 	%r32, %r31, 23;
	sub.s32 	%r33, %r26, %r32;
	mul.lo.s32 	%r34, %r26, %r33;
	mul.lo.s32 	%r35, %r34, 5;
	mul.hi.s32 	%r36, %r35, 954437177;
	shr.u32 	%r37, %r36, 31;
	shr.s32 	%r38, %r36, 1;
	add.s32 	%r39, %r38, %r37;
	mul.lo.s32 	%r40, %r39, 9;
	sub.s32 	%r41, %r35, %r40;
	st.global.u32 	[%rd4], %r41;
	add.s32 	%r109, %r109, %r2;
	add.s32 	%r107, %r107, 1;
	setp.ne.s32 	%p4, %r107, 0;
	@%p4 bra 	$L__BB0_3;
$L__BB0_4:
	setp.lt.u32 	%p5, %r3, 3;
	@%p5 bra 	$L__BB0_7;
	mul.wide.s32 	%rd7, %r2, 4;
	shl.b32 	%r106, %r2, 2;
$L__BB0_6:
	mul.wide.s32 	%rd5, %r109, 4;
	add.s64 	%rd6, %rd1, %rd5;
	ld.global.u32 	%r42, [%rd6];
	mul.hi.s32 	%r43, %r42, -1307163959;
	add.s32 	%r44, %r43, %r42;
	shr.u32 	%r45, %r44, 31;
	shr.s32 	%r46, %r44, 4;
	add.s32 	%r47, %r46, %r45;
	mul.lo.s32 	%r48, %r47, 23;
	sub.s32 	%r49, %r42, %r48;
	mul.lo.s32 	%r50, %r42, %r49;
	mul.lo.s32 	%r51, %r50, 5;
	mul.hi.s32 	%r52, %r51, 954437177;
	shr.u32 	%r53, %r52, 31;
	shr.s32 	%r54, %r52, 1;
	add.s32 	%r55, %r54, %r53;
	mul.lo.s32 	%r56, %r55, 9;
	sub.s32 	%r57, %r51, %r56;
	st.global.u32 	[%rd6], %r57;
	add.s64 	%rd8, %rd6, %rd7;
	ld.global.u32 	%r58, [%rd8];
	mul.hi.s32 	%r59, %r58, -1307163959;
	add.s32 	%r60, %r59, %r58;
	shr.u32 	%r61, %r60, 31;
	shr.s32 	%r62, %r60, 4;
	add.s32 	%r63, %r62, %r61;
	mul.lo.s32 	%r64, %r63, 23;
	sub.s32 	%r65, %r58, %r64;
	mul.lo.s32 	%r66, %r58, %r65;
	mul.lo.s32 	%r67, %r66, 5;
	mul.hi.s32 	%r68, %r67, 954437177;
	shr.u32 	%r69, %r68, 31;
	shr.s32 	%r70, %r68, 1;
	add.s32 	%r71, %r70, %r69;
	mul.lo.s32 	%r72, %r71, 9;
	sub.s32 	%r73, %r67, %r72;
	st.global.u32 	[%rd8], %r73;
	add.s64 	%rd9, %rd8, %rd7;
	ld.global.u32 	%r74, [%rd9];
	mul.hi.s32 	%r75, %r74, -1307163959;
	add.s32 	%r76, %r75, %r74;
	shr.u32 	%r77, %r76, 31;
	shr.s32 	%r78, %r76, 4;
	add.s32 	%r79, %r78, %r77;
	mul.lo.s32 	%r80, %r79, 23;
	sub.s32 	%r81, %r74, %r80;
	mul.lo.s32 	%r82, %r74, %r81;
	mul.lo.s32 	%r83, %r82, 5;
	mul.hi.s32 	%r84, %r83, 954437177;
	shr.u32 	%r85, %r84, 31;
	shr.s32 	%r86, %r84, 1;
	add.s32 	%r87, %r86, %r85;
	mul.lo.s32 	%r88, %r87, 9;
	sub.s32 	%r89, %r83, %r88;
	st.global.u32 	[%rd9], %r89;
	add.s64 	%rd10, %rd9, %rd7;
	ld.global.u32 	%r90, [%rd10];
	mul.hi.s32 	%r91, %r90, -1307163959;
	add.s32 	%r92, %r91, %r90;
	shr.u32 	%r93, %r92, 31;
	shr.s32 	%r94, %r92, 4;
	add.s32 	%r95, %r94, %r93;
	mul.lo.s32 	%r96, %r95, 23;
	sub.s32 	%r97, %r90, %r96;
	mul.lo.s32 	%r98, %r90, %r97;
	mul.lo.s32 	%r99, %r98, 5;
	mul.hi.s32 	%r100, %r99, 954437177;
	shr.u32 	%r101, %r100, 31;
	shr.s32 	%r102, %r100, 1;
	add.s32 	%r103, %r102, %r101;
	mul.lo.s32 	%r104, %r103, 9;
	sub.s32 	%r105, %r99, %r104;
	st.global.u32 	[%rd10], %r105;
	add.s32 	%r109, %r106, %r109;
	setp.lt.s32 	%p6, %r109, %r12;
	@%p6 bra 	$L__BB0_6;
$L__BB0_7:
	ret;

}


// ===== COMPILED SASS (sm_100) =====

	.target	sm_100

	.elftype	@"ET_EXEC"


//--------------------- .note.nv.tkinfo           --------------------------
	.section	.note.nv.tkinfo,"",@"SHT_NOTE"
	.sectionflags	@"SHF_NOTE_NV_TKINFO"
	.tkinfo
        /*0018*/ 	.word	0x00000002
        /*0030*/ 	.string	""
        /*0030*/ 	.string	"ptxas"
        /*0030*/ 	.string	"Cuda compilation tools, release 13.0, V13.0.88"
        /*0030*/ 	.string	"Build cuda_13.0.r13.0/compiler.36424714_0"
        /*0030*/ 	.string	"-arch sm_100 -m 64 "



//--------------------- .note.nv.cuinfo           --------------------------
	.section	.note.nv.cuinfo,"",@"SHT_NOTE"
	.sectionflags	@"SHF_NOTE_NV_CUINFO"
        /*0018*/ 	.short	0x0002
        /*001a*/ 	.short	0x0064
        /*001c*/ 	.short	0x0082
	.zero		2


//--------------------- .nv.info                  --------------------------
	.section	.nv.info,"",@"SHT_CUDA_INFO"
	.align	4


	//----- nvinfo : EIATTR_REGCOUNT
	.align		4
        /*0000*/ 	.byte	0x04, 0x2f
        /*0002*/ 	.short	(.L_1 - .L_0)
	.align		4
.L_0:
        /*0004*/ 	.word	index@(_Z3mulPii)
        /*0008*/ 	.word	0x00000012


	//----- nvinfo : EIATTR_FRAME_SIZE
	.align		4
.L_1:
        /*000c*/ 	.byte	0x04, 0x11
        /*000e*/ 	.short	(.L_3 - .L_2)
	.align		4
.L_2:
        /*0010*/ 	.word	index@(_Z3mulPii)
        /*0014*/ 	.word	0x00000000


	//----- nvinfo : EIATTR_MIN_STACK_SIZE
	.align		4
.L_3:
        /*0018*/ 	.byte	0x04, 0x12
        /*001a*/ 	.short	(.L_5 - .L_4)
	.align		4
.L_4:
        /*001c*/ 	.word	index@(_Z3mulPii)
        /*0020*/ 	.word	0x00000000
.L_5:


//--------------------- .nv.compat                --------------------------
	.section	.nv.compat,"",@"SHT_CUDA_COMPAT_INFO"
	.align	4
        /*0000*/ 	.byte	0x02, 0x09, 0x00, 0x00, 0x02, 0x02, 0x01, 0x00, 0x02, 0x05, 0x05, 0x00, 0x03, 0x07, 0x01, 0x01
        /*0010*/ 	.byte	0x02, 0x03, 0x00, 0x00, 0x02, 0x06, 0x01, 0x00, 0x04, 0x0b, 0x08, 0x00, 0x09, 0x00, 0x00, 0x00
        /*0020*/ 	.byte	0x00, 0x00, 0x00, 0x00


//--------------------- .nv.info._Z3mulPii        --------------------------
	.section	.nv.info._Z3mulPii,"",@"SHT_CUDA_INFO"
	.sectionflags	@""
	.align	4


	//----- nvinfo : EIATTR_CUDA_API_VERSION
	.align		4
        /*0000*/ 	.byte	0x04, 0x37
        /*0002*/ 	.short	(.L_7 - .L_6)
.L_6:
        /*0004*/ 	.word	0x00000082


	//----- nvinfo : EIATTR_KPARAM_INFO
	.align		4
.L_7:
        /*0008*/ 	.byte	0x04, 0x17
        /*000a*/ 	.short	(.L_9 - .L_8)
.L_8:
        /*000c*/ 	.word	0x00000000
        /*0010*/ 	.short	0x0001
        /*0012*/ 	.short	0x0008
        /*0014*/ 	.byte	0x00, 0xf0, 0x11, 0x00


	//----- nvinfo : EIATTR_KPARAM_INFO
	.align		4
.L_9:
        /*0018*/ 	.byte	0x04, 0x17
        /*001a*/ 	.short	(.L_11 - .L_10)
.L_10:
        /*001c*/ 	.word	0x00000000
        /*0020*/ 	.short	0x0000
        /*0022*/ 	.short	0x0000
        /*0024*/ 	.byte	0x00, 0xf5, 0x21, 0x00


	//----- nvinfo : EIATTR_SPARSE_MMA_MASK
	.align		4
.L_11:
        /*0028*/ 	.byte	0x03, 0x50
        /*002a*/ 	.short	0x0000


	//----- nvinfo : EIATTR_MAXREG_COUNT
	.align		4
        /*002c*/ 	.byte	0x03, 0x1b
        /*002e*/ 	.short	0x00ff


	//----- nvinfo : EIATTR_MERCURY_ISA_VERSION
	.align		4
        /*0030*/ 	.byte	0x03, 0x5f
        /*0032*/ 	.short	0x0101


	//----- nvinfo : EIATTR_VRC_CTA_INIT_COUNT
	.align		4
        /*0034*/ 	.byte	0x02, 0x4a
	.zero		1
	.zero		1


	//----- nvinfo : EIATTR_EXIT_INSTR_OFFSETS
	.align		4
        /*0038*/ 	.byte	0x04, 0x1c
        /*003a*/ 	.short	(.L_13 - .L_12)


	//   ....[0]....
.L_12:
        /*003c*/ 	.word	0x00000090


	//   ....[1]....
        /*0040*/ 	.word	0x00000400


	//   ....[2]....
        /*0044*/ 	.word	0x000007a0


	//----- nvinfo : EIATTR_CRS_STACK_SIZE
	.align		4
.L_13:
        /*0048*/ 	.byte	0x04, 0x1e
        /*004a*/ 	.short	(.L_15 - .L_14)
.L_14:
        /*004c*/ 	.word	0x00000000


	//----- nvinfo : EIATTR_CBANK_PARAM_SIZE
	.align		4
.L_15:
        /*0050*/ 	.byte	0x03, 0x19
        /*0052*/ 	.short	0x000c


	//----- nvinfo : EIATTR_PARAM_CBANK
	.align		4
        /*0054*/ 	.byte	0x04, 0x0a
        /*0056*/ 	.short	(.L_17 - .L_16)
	.align		4
.L_16:
        /*0058*/ 	.word	index@(.nv.constant0._Z3mulPii)
        /*005c*/ 	.short	0x0380
        /*005e*/ 	.short	0x000c


	//----- nvinfo : EIATTR_SW_WAR
	.align		4
.L_17:
        /*0060*/ 	.byte	0x04, 0x36
        /*0062*/ 	.short	(.L_19 - .L_18)
.L_18:
        /*0064*/ 	.word	0x00000008
.L_19:


//--------------------- .nv.callgraph             --------------------------
	.section	.nv.callgraph,"",@"SHT_CUDA_CALLGRAPH"
	.align	4
	.sectionentsize	8
	.align		4
        /*0000*/ 	.word	0x00000000
	.align		4
        /*0004*/ 	.word	0xffffffff
	.align		4
        /*0008*/ 	.word	0x00000000
	.align		4
        /*000c*/ 	.word	0xfffffffe
	.align		4
        /*0010*/ 	.word	0x00000000
	.align		4
        /*0014*/ 	.word	0xfffffffd
	.align		4
        /*0018*/ 	.word	0x00000000
	.align		4
        /*001c*/ 	.word	0xfffffffc


//--------------------- .text._Z3mulPii           --------------------------
	.section	.text._Z3mulPii,"ax",@progbits
	.align	128
        .global         _Z3mulPii
        .type           _Z3mulPii,@function
        .size           _Z3mulPii,(.L_x_5 - _Z3mulPii)
        .other          _Z3mulPii,@"STO_CUDA_ENTRY STV_DEFAULT"
_Z3mulPii:
.text._Z3mulPii:
[----:B------:R-:W-:Y:S01]  /*0000*/  LDC R1, c[0x0][0x37c] ;  /* 0x0000df00ff017b82 */ /* 0x000fe20000000800 */
[----:B------:R-:W0:Y:S07]  /*0010*/  S2R R3, SR_TID.X ;  /* 0x0000000000037919 */ /* 0x000e2e0000002100 */
[----:B------:R-:W0:Y:S01]  /*0020*/  S2UR UR4, SR_CTAID.X ;  /* 0x00000000000479c3 */ /* 0x000e220000002500 */
[----:B------:R-:W1:Y:S07]  /*0030*/  LDCU UR6, c[0x0][0x388] ;  /* 0x00007100ff0677ac */ /* 0x000e6e0008000800 */
[----:B------:R-:W0:Y:S01]  /*0040*/  LDC R0, c[0x0][0x360] ;  /* 0x0000d800ff007b82 */ /* 0x000e220000000800 */
[----:B------:R-:W2:Y:S01]  /*0050*/  LDCU UR5, c[0x0][0x370] ;  /* 0x00006e00ff0577ac */ /* 0x000ea20008000800 */
[----:B0-----:R-:W-:-:S02]  /*0060*/  IMAD R3, R0, UR4, R3 ;  /* 0x0000000400037c24 */ /* 0x001fc4000f8e0203 */
[----:B--2---:R-:W-:-:S03]  /*0070*/  IMAD R0, R0, UR5, RZ ;  /* 0x0000000500007c24 */ /* 0x004fc6000f8e02ff */
[----:B-1----:R-:W-:-:S13]  /*0080*/  ISETP.GE.AND P0, PT, R3, UR6, PT ;  /* 0x0000000603007c0c */ /* 0x002fda000bf06270 */
[----:B------:R-:W-:Y:S05]  /*0090*/  @P0 EXIT ;  /* 0x000000000000094d */ /* 0x000fea0003800000 */
[----:B------:R-:W0:Y:S01]  /*00a0*/  I2F.U32.RP R8, R0 ;  /* 0x0000000000087306 */ /* 0x000e220000209000 */
[C---:B------:R-:W-:Y:S01]  /*00b0*/  IMAD.IADD R2, R0.reuse, 0x1, R3 ;  /* 0x0000000100027824 */ /* 0x040fe200078e0203 */
[----:B------:R-:W-:Y:S01]  /*00c0*/  IADD3 R9, PT, PT, RZ, -R0, RZ ;  /* 0x80000000ff097210 */ /* 0x000fe20007ffe0ff */
[----:B------:R-:W1:Y:S01]  /*00d0*/  LDCU.64 UR4, c[0x0][0x358] ;  /* 0x00006b00ff0477ac */ /* 0x000e620008000a00 */
[----:B------:R-:W-:Y:S01]  /*00e0*/  ISETP.NE.U32.AND P2, PT, R0, RZ, PT ;  /* 0x000000ff0000720c */ /* 0x000fe20003f45070 */
[----:B------:R-:W-:Y:S01]  /*00f0*/  BSSY.RECONVERGENT B0, `(.L_x_0) ;  /* 0x0000030000007945 */ /* 0x000fe20003800200 */
[C---:B------:R-:W-:Y:S02]  /*0100*/  ISETP.GE.AND P0, PT, R2.reuse, UR6, PT ;  /* 0x0000000602007c0c */ /* 0x040fe4000bf06270 */
[----:B------:R-:W-:Y:S02]  /*0110*/  VIMNMX R7, PT, PT, R2, UR6, !PT ;  /* 0x0000000602077c48 */ /* 0x000fe4000ffe0100 */
[----:B------:R-:W-:-:S04]  /*0120*/  SEL R6, RZ, 0x1, P0 ;  /* 0x00000001ff067807 */ /* 0x000fc80000000000 */
[----:B------:R-:W-:Y:S01]  /*0130*/  IADD3 R7, PT, PT, R7, -R2, -R6 ;  /* 0x8000000207077210 */ /* 0x000fe20007ffe806 */
[----:B0-----:R-:W0:Y:S02]  /*0140*/  MUFU.RCP R8, R8 ;  /* 0x0000000800087308 */ /* 0x001e240000001000 */
[----:B0-----:R-:W-:-:S06]  /*0150*/  IADD3 R4, PT, PT, R8, 0xffffffe, RZ ;  /* 0x0ffffffe08047810 */ /* 0x001fcc0007ffe0ff */
[----:B------:R0:W2:Y:S02]  /*0160*/  F2I.FTZ.U32.TRUNC.NTZ R5, R4 ;  /* 0x0000000400057305 */ /* 0x0000a4000021f000 */
[----:B0-----:R-:W-:Y:S02]  /*0170*/  HFMA2 R4, -RZ, RZ, 0, 0 ;  /* 0x00000000ff047431 */ /* 0x001fe400000001ff */
[----:B--2---:R-:W-:-:S04]  /*0180*/  IMAD R9, R9, R5, RZ ;  /* 0x0000000509097224 */ /* 0x004fc800078e02ff */
[----:B------:R-:W-:Y:S02]  /*0190*/  IMAD.HI.U32 R8, R5, R9, R4 ;  /* 0x0000000905087227 */ /* 0x000fe400078e0004 */
[----:B------:R-:W0:Y:S04]  /*01a0*/  LDC.64 R4, c[0x0][0x380] ;  /* 0x0000e000ff047b82 */ /* 0x000e280000000a00 */
[----:B------:R-:W-:-:S05]  /*01b0*/  IMAD.HI.U32 R9, R8, R7, RZ ;  /* 0x0000000708097227 */ /* 0x000fca00078e00ff */
[----:B------:R-:W-:-:S05]  /*01c0*/  IADD3 R2, PT, PT, -R9, RZ, RZ ;  /* 0x000000ff09027210 */ /* 0x000fca0007ffe1ff */
[----:B------:R-:W-:-:S05]  /*01d0*/  IMAD R7, R0, R2, R7 ;  /* 0x0000000200077224 */ /* 0x000fca00078e0207 */
[----:B------:R-:W-:-:S13]  /*01e0*/  ISETP.GE.U32.AND P0, PT, R7, R0, PT ;  /* 0x000000000700720c */ /* 0x000fda0003f06070 */
[----:B------:R-:W-:Y:S01]  /*01f0*/  @P0 IMAD.IADD R7, R7, 0x1, -R0 ;  /* 0x0000000107070824 */ /* 0x000fe200078e0a00 */
[----:B------:R-:W-:-:S04]  /*0200*/  @P0 IADD3 R9, PT, PT, R9, 0x1, RZ ;  /* 0x0000000109090810 */ /* 0x000fc80007ffe0ff */
[----:B------:R-:W-:-:S13]  /*0210*/  ISETP.GE.U32.AND P1, PT, R7, R0, PT ;  /* 0x000000000700720c */ /* 0x000fda0003f26070 */
[----:B------:R-:W-:Y:S02]  /*0220*/  @P1 IADD3 R9, PT, PT, R9, 0x1, RZ ;  /* 0x0000000109091810 */ /* 0x000fe40007ffe0ff */
[----:B------:R-:W-:-:S05]  /*0230*/  @!P2 LOP3.LUT R9, RZ, R0, RZ, 0x33, !PT ;  /* 0x00000000ff09a212 */ /* 0x000fca00078e33ff */
[----:B------:R-:W-:-:S05]  /*0240*/  IMAD.IADD R2, R6, 0x1, R9 ;  /* 0x0000000106027824 */ /* 0x000fca00078e0209 */
[C---:B------:R-:W-:Y:S02]  /*0250*/  LOP3.LUT R6, R2.reuse, 0x3, RZ, 0xc0, !PT ;  /* 0x0000000302067812 */ /* 0x040fe400078ec0ff */
[----:B------:R-:W-:Y:S02]  /*0260*/  ISETP.GE.U32.AND P1, PT, R2, 0x3, PT ;  /* 0x000000030200780c */ /* 0x000fe40003f26070 */
[----:B------:R-:W-:-:S13]  /*0270*/  ISETP.NE.AND P0, PT, R6, 0x3, PT ;  /* 0x000000030600780c */ /* 0x000fda0003f05270 */
[----:B01----:R-:W-:Y:S05]  /*0280*/  @!P0 BRA `(.L_x_1) ;  /* 0x0000000000588947 */ /* 0x003fea0003800000 */
[----:B------:R-:W0:Y:S01]  /*0290*/  LDC.64 R6, c[0x0][0x380] ;  /* 0x0000e000ff067b82 */ /* 0x000e220000000a00 */
[----:B------:R-:W-:-:S04]  /*02a0*/  IADD3 R2, PT, PT, R2, 0x1, RZ ;  /* 0x0000000102027810 */ /* 0x000fc80007ffe0ff */
[----:B------:R-:W-:-:S04]  /*02b0*/  LOP3.LUT R2, R2, 0x3, RZ, 0xc0, !PT ;  /* 0x0000000302027812 */ /* 0x000fc800078ec0ff */
[----:B------:R-:W-:-:S07]  /*02c0*/  IADD3 R2, PT, PT, -R2, RZ, RZ ;  /* 0x000000ff02027210 */ /* 0x000fce0007ffe1ff */
.L_x_2:
[----:B01----:R-:W-:-:S05]  /*02d0*/  IMAD.WIDE R8, R3, 0x4, R6 ;  /* 0x0000000403087825 */ /* 0x003fca00078e0206 */
[----:B------:R-:W2:Y:S01]  /*02e0*/  LDG.E R11, desc[UR4][R8.64] ;  /* 0x00000004080b7981 */ /* 0x000ea2000c1e1900 */
[----:B------:R-:W-:Y:S01]  /*02f0*/  IMAD.MOV.U32 R10, RZ, RZ, RZ ;  /* 0x000000ffff0a7224 */ /* 0x000fe200078e00ff */
[----:B------:R-:W-:Y:S02]  /*0300*/  IADD3 R2, PT, PT, R2, 0x1, RZ ;  /* 0x0000000102027810 */ /* 0x000fe40007ffe0ff */
[----:B------:R-:W-:Y:S02]  /*0310*/  IADD3 R3, PT, PT, R0, R3, RZ ;  /* 0x0000000300037210 */ /* 0x000fe40007ffe0ff */
[----:B------:R-:W-:Y:S01]  /*0320*/  ISETP.NE.AND P0, PT, R2, RZ, PT ;  /* 0x000000ff0200720c */ /* 0x000fe20003f05270 */
[----:B--2---:R-:W-:-:S05]  /*0330*/  IMAD.HI R10, R11, -0x4de9bd37, R10 ;  /* 0xb21642c90b0a7827 */ /* 0x004fca00078e020a */
[----:B------:R-:W-:-:S04]  /*0340*/  SHF.R.U32.HI R13, RZ, 0x1f, R10 ;  /* 0x0000001fff0d7819 */ /* 0x000fc8000001160a */
[----:B------:R-:W-:-:S05]  /*0350*/  LEA.HI.SX32 R13, R10, R13, 0x1c ;  /* 0x0000000d0a0d7211 */ /* 0x000fca00078fe2ff */
[----:B------:R-:W-:-:S04]  /*0360*/  IMAD R13, R13, -0x17, R11 ;  /* 0xffffffe90d0d7824 */ /* 0x000fc800078e020b */
[----:B------:R-:W-:-:S04]  /*0370*/  IMAD R13, R11, R13, RZ ;  /* 0x0000000d0b0d7224 */ /* 0x000fc800078e02ff */
[----:B------:R-:W-:-:S04]  /*0380*/  IMAD R13, R13, 0x5, RZ ;  /* 0x000000050d0d7824 */ /* 0x000fc800078e02ff */
[----:B------:R-:W-:-:S05]  /*0390*/  IMAD.HI R10, R13, 0x38e38e39, RZ ;  /* 0x38e38e390d0a7827 */ /* 0x000fca00078e02ff */
[----:B------:R-:W-:-:S04]  /*03a0*/  SHF.R.S32.HI R11, RZ, 0x1, R10 ;  /* 0x00000001ff0b7819 */ /* 0x000fc8000001140a */
[----:B------:R-:W-:-:S05]  /*03b0*/  LEA.HI R10, R10, R11, RZ, 0x1 ;  /* 0x0000000b0a0a7211 */ /* 0x000fca00078f08ff */
[----:B------:R-:W-:-:S05]  /*03c0*/  IMAD R13, R10, -0x9, R13 ;  /* 0xfffffff70a0d7824 */ /* 0x000fca00078e020d */
[----:B------:R1:W-:Y:S01]  /*03d0*/  STG.E desc[UR4][R8.64], R13 ;  /* 0x0000000d08007986 */ /* 0x0003e2000c101904 */
[----:B------:R-:W-:Y:S05]  /*03e0*/  @P0 BRA `(.L_x_2) ;  /* 0xfffffffc00b80947 */ /* 0x000fea000383ffff */
.L_x_1:
[----:B------:R-:W-:Y:S05]  /*03f0*/  BSYNC.RECONVERGENT B0 ;  /* 0x0000000000007941 */ /* 0x000fea0003800200 */
.L_x_0:
[----:B------:R-:W-:Y:S05]  /*0400*/  @!P1 EXIT ;  /* 0x000000000000994d */ /* 0x000fea0003800000 */
.L_x_3:
[----:B0-----:R-:W-:-:S05]  /*0410*/  IMAD.WIDE R6, R3, 0x4, R4 ;  /* 0x0000000403067825 */ /* 0x001fca00078e0204 */
[----:B-1----:R-:W2:Y:S01]  /*0420*/  LDG.E R9, desc[UR4][R6.64] ;  /* 0x0000000406097981 */ /* 0x002ea2000c1e1900 */
[----:B------:R-:W-:-:S04]  /*0430*/  IMAD.MOV.U32 R8, RZ, RZ, RZ ;  /* 0x000000ffff087224 */ /* 0x000fc800078e00ff */
        /* <DEDUP_REMOVED lines=8> */
[----:B------:R-:W-:Y:S01]  /*04c0*/  LEA.HI R2, R2, R9, RZ, 0x1 ;  /* 0x0000000902027211 */ /* 0x000fe200078f08ff */
[----:B------:R-:W-:-:S04]  /*04d0*/  IMAD.WIDE R8, R0, 0x4, R6 ;  /* 0x0000000400087825 */ /* 0x000fc800078e0206 */
[----:B------:R-:W-:-:S05]  /*04e0*/  IMAD R13, R2, -0x9, R11 ;  /* 0xfffffff7020d7824 */ /* 0x000fca00078e020b */
[----:B------:R0:W-:Y:S04]  /*04f0*/  STG.E desc[UR4][R6.64], R13 ;  /* 0x0000000d06007986 */ /* 0x0001e8000c101904 */
[----:B------:R-:W2:Y:S01]  /*0500*/  LDG.E R11, desc[UR4][R8.64] ;  /* 0x00000004080b7981 */ /* 0x000ea2000c1e1900 */
[----:B------:R-:W-:Y:S01]  /*0510*/  MOV R10, RZ ;  /* 0x000000ff000a7202 */ /* 0x000fe20000000f00 */
[----:B0-----:R-:W-:-:S04]  /*0520*/  IMAD.WIDE R6, R0, 0x4, R8 ;  /* 0x0000000400067825 */ /* 0x001fc800078e0208 */
        /* <DEDUP_REMOVED lines=10> */
[----:B------:R0:W-:Y:S04]  /*05d0*/  STG.E desc[UR4][R8.64], R15 ;  /* 0x0000000f08007986 */ /* 0x0001e8000c101904 */
[----:B------:R-:W2:Y:S01]  /*05e0*/  LDG.E R11, desc[UR4][R6.64] ;  /* 0x00000004060b7981 */ /* 0x000ea2000c1e1900 */
        /* <DEDUP_REMOVED lines=13> */
[----:B------:R-:W-:-:S04]  /*06c0*/  LEA R3, R0, R3, 0x2 ;  /* 0x0000000300037211 */ /* 0x000fc800078e10ff */
[----:B------:R-:W-:Y:S01]  /*06d0*/  ISETP.GE.AND P0, PT, R3, UR6, PT ;  /* 0x0000000603007c0c */ /* 0x000fe2000bf06270 */
        /* <DEDUP_REMOVED lines=11> */
[----:B------:R-:W-:Y:S05]  /*0790*/  @!P0 BRA `(.L_x_3) ;  /* 0xfffffffc001c8947 */ /* 0x000fea000383ffff */
[----:B------:R-:W-:Y:S05]  /*07a0*/  EXIT ;  /* 0x000000000000794d */ /* 0x000fea0003800000 */
.L_x_4:
[----:B------:R-:W-:-:S00]  /*07b0*/  BRA `(.L_x_4) ;  /* 0xfffffffc00fc7947 */ /* 0x000fc0000383ffff */
[----:B------:R-:W-:-:S00]  /*07c0*/  NOP ;  /* 0x0000000000007918 */ /* 0x000fc00000000000 */
        /* <DEDUP_REMOVED lines=11> */
.L_x_5:


//--------------------- .nv.shared.reserved.0     --------------------------
	.section	.nv.shared.reserved.0,"aw",@nobits
	.weak		__nv_reservedSMEM_offset_0_alias
	.size		__nv_reservedSMEM_offset_0_alias, 0, 64
	.other		__nv_reservedSMEM_offset_0_alias,@"STO_CUDA_RESERVED_SHARED STV_DEFAULT"
__nv_reservedSMEM_offset_0_alias:
	.zero		0
	.zero		64


//--------------------- .nv.constant0._Z3mulPii   --------------------------
	.section	.nv.constant0._Z3mulPii,"a",@progbits
	.sectionflags	@""
	.align	4
.nv.constant0._Z3mulPii:
	.zero		908


//--------------------- SYMBOLS --------------------------

	.type		.nv.reservedSmem.offset0,@object
	.size		.nv.reservedSmem.offset0,0x4
